//
// Generated by NVIDIA NVVM Compiler
//
// Compiler Build ID: CL-36424714
// Cuda compilation tools, release 13.0, V13.0.88
// Based on NVVM 20.0.0
//

.version 9.0
.target sm_100
.address_size 64

	// .globl	_Z28tiled_matrix_multiply_kernelPfS_S_im
.extern .shared .align 16 .b8 shared[];

.visible .entry _Z28tiled_matrix_multiply_kernelPfS_S_im(
	.param .u64 .ptr .align 1 _Z28tiled_matrix_multiply_kernelPfS_S_im_param_0,
	.param .u64 .ptr .align 1 _Z28tiled_matrix_multiply_kernelPfS_S_im_param_1,
	.param .u64 .ptr .align 1 _Z28tiled_matrix_multiply_kernelPfS_S_im_param_2,
	.param .u32 _Z28tiled_matrix_multiply_kernelPfS_S_im_param_3,
	.param .u64 _Z28tiled_matrix_multiply_kernelPfS_S_im_param_4
)
{
	.reg .pred 	%p<10>;
	.reg .b32 	%r<67>;
	.reg .b32 	%f<39>;
	.reg .b64 	%rd<41>;

	ld.param.u64 	%rd15, [_Z28tiled_matrix_multiply_kernelPfS_S_im_param_0];
	ld.param.u64 	%rd16, [_Z28tiled_matrix_multiply_kernelPfS_S_im_param_1];
	ld.param.u32 	%r24, [_Z28tiled_matrix_multiply_kernelPfS_S_im_param_3];
	ld.param.u64 	%rd18, [_Z28tiled_matrix_multiply_kernelPfS_S_im_param_4];
	mov.u32 	%r1, %tid.x;
	mov.u32 	%r2, %tid.y;
	mov.u32 	%r25, %ctaid.y;
	cvt.u32.u64 	%r3, %rd18;
	mad.lo.s32 	%r4, %r25, %r3, %r2;
	mov.u32 	%r26, %ctaid.x;
	mad.lo.s32 	%r5, %r26, %r3, %r1;
	cvt.s64.s32 	%rd1, %r24;
	or.b64  	%rd19, %rd1, %rd18;
	and.b64  	%rd20, %rd19, -4294967296;
	setp.ne.s64 	%p1, %rd20, 0;
	@%p1 bra 	$L__BB0_2;
	cvt.u32.u64 	%r28, %rd1;
	div.u32 	%r29, %r28, %r3;
	cvt.u64.u32 	%rd38, %r29;
	bra.uni 	$L__BB0_3;
$L__BB0_2:
	div.u64 	%rd38, %rd1, %rd18;
$L__BB0_3:
	setp.gt.u64 	%p2, %rd18, %rd1;
	mov.f32 	%f37, 0f00000000;
	@%p2 bra 	$L__BB0_13;
	mul.lo.s32 	%r31, %r3, %r3;
	shl.b32 	%r32, %r31, 2;
	mov.u32 	%r33, shared;
	add.s32 	%r6, %r33, %r32;
	mul.lo.s32 	%r34, %r4, %r24;
	cvt.s64.s32 	%rd22, %r34;
	cvt.u64.u32 	%rd23, %r1;
	add.s64 	%rd5, %rd22, %rd23;
	mul.lo.s32 	%r7, %r2, %r3;
	cvt.u64.u32 	%rd6, %r2;
	max.u64 	%rd24, %rd18, 1;
	and.b64  	%rd7, %rd24, 3;
	and.b64  	%rd8, %rd24, -4;
	shl.b32 	%r35, %r1, 2;
	add.s32 	%r36, %r35, %r32;
	add.s32 	%r8, %r33, %r36;
	add.s32 	%r37, %r1, %r31;
	shl.b32 	%r38, %r37, 2;
	mad.lo.s32 	%r39, %r3, 12, %r38;
	add.s32 	%r9, %r33, %r39;
	shl.b32 	%r10, %r3, 2;
	cvta.to.global.u64 	%rd9, %rd15;
	cvta.to.global.u64 	%rd10, %rd16;
	mov.f32 	%f37, 0f00000000;
	mov.b64 	%rd39, 0;
$L__BB0_5:
	setp.lt.u64 	%p3, %rd18, 4;
	mul.lo.s64 	%rd25, %rd39, %rd18;
	add.s64 	%rd26, %rd5, %rd25;
	shl.b64 	%rd27, %rd26, 2;
	add.s64 	%rd28, %rd9, %rd27;
	ld.global.f32 	%f14, [%rd28];
	add.s32 	%r41, %r7, %r1;
	shl.b32 	%r42, %r41, 2;
	mov.u32 	%r43, shared;
	add.s32 	%r44, %r43, %r42;
	st.shared.f32 	[%r44], %f14;
	add.s64 	%rd29, %rd25, %rd6;
	cvt.s64.s32 	%rd30, %r5;
	mad.lo.s64 	%rd31, %rd29, %rd1, %rd30;
	shl.b64 	%rd32, %rd31, 2;
	add.s64 	%rd33, %rd10, %rd32;
	ld.global.f32 	%f15, [%rd33];
	add.s32 	%r45, %r6, %r42;
	st.shared.f32 	[%r45], %f15;
	bar.sync 	0;
	mov.b32 	%r66, 0;
	@%p3 bra 	$L__BB0_8;
	shl.b32 	%r47, %r7, 2;
	mov.u32 	%r48, shared;
	add.s32 	%r49, %r47, %r48;
	add.s32 	%r62, %r49, 8;
	mov.b32 	%r66, 0;
	mov.u32 	%r63, %r9;
	mov.u32 	%r64, %r8;
	mov.u64 	%rd40, %rd8;
$L__BB0_7:
	ld.shared.f32 	%f16, [%r62+-8];
	ld.shared.f32 	%f17, [%r64];
	fma.rn.f32 	%f18, %f16, %f17, %f37;
	ld.shared.f32 	%f19, [%r62+-4];
	add.s32 	%r50, %r64, %r10;
	ld.shared.f32 	%f20, [%r50];
	fma.rn.f32 	%f21, %f19, %f20, %f18;
	ld.shared.f32 	%f22, [%r62];
	shl.b32 	%r51, %r3, 3;
	add.s32 	%r52, %r64, %r51;
	ld.shared.f32 	%f23, [%r52];
	fma.rn.f32 	%f24, %f22, %f23, %f21;
	ld.shared.f32 	%f25, [%r62+4];
	ld.shared.f32 	%f26, [%r63];
	fma.rn.f32 	%f37, %f25, %f26, %f24;
	add.s32 	%r66, %r66, 4;
	add.s64 	%rd40, %rd40, -4;
	shl.b32 	%r53, %r3, 4;
	add.s32 	%r64, %r64, %r53;
	add.s32 	%r63, %r63, %r53;
	add.s32 	%r62, %r62, 16;
	setp.ne.s64 	%p4, %rd40, 0;
	@%p4 bra 	$L__BB0_7;
$L__BB0_8:
	setp.eq.s64 	%p5, %rd7, 0;
	@%p5 bra 	$L__BB0_12;
	setp.eq.s64 	%p6, %rd7, 1;
	add.s32 	%r54, %r66, %r7;
	shl.b32 	%r55, %r54, 2;
	mov.u32 	%r56, shared;
	add.s32 	%r21, %r56, %r55;
	ld.shared.f32 	%f27, [%r21];
	mad.lo.s32 	%r57, %r66, %r3, %r1;
	shl.b32 	%r58, %r57, 2;
	add.s32 	%r22, %r6, %r58;
	ld.shared.f32 	%f28, [%r22];
	fma.rn.f32 	%f37, %f27, %f28, %f37;
	@%p6 bra 	$L__BB0_12;
	setp.eq.s64 	%p7, %rd7, 2;
	ld.shared.f32 	%f29, [%r21+4];
	add.s32 	%r23, %r22, %r10;
	ld.shared.f32 	%f30, [%r23];
	fma.rn.f32 	%f37, %f29, %f30, %f37;
	@%p7 bra 	$L__BB0_12;
	ld.shared.f32 	%f31, [%r21+8];
	add.s32 	%r59, %r23, %r10;
	ld.shared.f32 	%f32, [%r59];
	fma.rn.f32 	%f37, %f31, %f32, %f37;
$L__BB0_12:
	bar.sync 	0;
	add.s64 	%rd39, %rd39, 1;
	setp.gt.u64 	%p8, %rd38, %rd39;
	@%p8 bra 	$L__BB0_5;
$L__BB0_13:
	max.s32 	%r60, %r4, %r5;
	setp.ge.s32 	%p9, %r60, %r24;
	@%p9 bra 	$L__BB0_15;
	ld.param.u64 	%rd37, [_Z28tiled_matrix_multiply_kernelPfS_S_im_param_2];
	mad.lo.s32 	%r61, %r4, %r24, %r5;
	cvta.to.global.u64 	%rd34, %rd37;
	mul.wide.s32 	%rd35, %r61, 4;
	add.s64 	%rd36, %rd34, %rd35;
	st.global.f32 	[%rd36], %f37;
$L__BB0_15:
	ret;

}


// ===== COMPILED SASS (sm_100) =====

	.target	sm_100

	.elftype	@"ET_EXEC"


//--------------------- .note.nv.tkinfo           --------------------------
	.section	.note.nv.tkinfo,"",@"SHT_NOTE"
	.sectionflags	@"SHF_NOTE_NV_TKINFO"
	.tkinfo
        /*0018*/ 	.word	0x00000002
        /*0030*/ 	.string	""
        /*0030*/ 	.string	"ptxas"
        /*0030*/ 	.string	"Cuda compilation tools, release 13.0, V13.0.88"
        /*0030*/ 	.string	"Build cuda_13.0.r13.0/compiler.36424714_0"
        /*0030*/ 	.string	"-arch sm_100 -m 64 "



//--------------------- .note.nv.cuinfo           --------------------------
	.section	.note.nv.cuinfo,"",@"SHT_NOTE"
	.sectionflags	@"SHF_NOTE_NV_CUINFO"
        /*0018*/ 	.short	0x0002
        /*001a*/ 	.short	0x0064
        /*001c*/ 	.short	0x0082
	.zero		2


//--------------------- .nv.info                  --------------------------
	.section	.nv.info,"",@"SHT_CUDA_INFO"
	.align	4


	//----- nvinfo : EIATTR_REGCOUNT
	.align		4
        /*0000*/ 	.byte	0x04, 0x2f
        /*0002*/ 	.short	(.L_1 - .L_0)
	.align		4
.L_0:
        /*0004*/ 	.word	index@(_Z28tiled_matrix_multiply_kernelPfS_S_im)
        /*0008*/ 	.word	0x00000020


	//----- nvinfo : EIATTR_FRAME_SIZE
	.align		4
.L_1:
        /*000c*/ 	.byte	0x04, 0x11
        /*000e*/ 	.short	(.L_3 - .L_2)
	.align		4
.L_2:
        /*0010*/ 	.word	index@($__internal_0_$__cuda_sm20_div_u64)
        /*0014*/ 	.word	0x00000000


	//----- nvinfo : EIATTR_FRAME_SIZE
	.align		4
.L_3:
        /*0018*/ 	.byte	0x04, 0x11
        /*001a*/ 	.short	(.L_5 - .L_4)
	.align		4
.L_4:
        /*001c*/ 	.word	index@(_Z28tiled_matrix_multiply_kernelPfS_S_im)
        /*0020*/ 	.word	0x00000000


	//----- nvinfo : EIATTR_MIN_STACK_SIZE
	.align		4
.L_5:
        /*0024*/ 	.byte	0x04, 0x12
        /*0026*/ 	.short	(.L_7 - .L_6)
	.align		4
.L_6:
        /*0028*/ 	.word	index@(_Z28tiled_matrix_multiply_kernelPfS_S_im)
        /*002c*/ 	.word	0x00000000
.L_7:


//--------------------- .nv.compat                --------------------------
	.section	.nv.compat,"",@"SHT_CUDA_COMPAT_INFO"
	.align	4
        /*0000*/ 	.byte	0x02, 0x09, 0x00, 0x00, 0x02, 0x02, 0x01, 0x00, 0x02, 0x05, 0x05, 0x00, 0x03, 0x07, 0x01, 0x01
        /*0010*/ 	.byte	0x02, 0x03, 0x00, 0x00, 0x02, 0x06, 0x01, 0x00, 0x04, 0x0b, 0x08, 0x00, 0x09, 0x00, 0x00, 0x00
        /*0020*/ 	.byte	0x00, 0x00, 0x00, 0x00


//--------------------- .nv.info._Z28tiled_matrix_multiply_kernelPfS_S_im --------------------------
	.section	.nv.info._Z28tiled_matrix_multiply_kernelPfS_S_im,"",@"SHT_CUDA_INFO"
	.sectionflags	@""
	.align	4


	//----- nvinfo : EIATTR_CUDA_API_VERSION
	.align		4
        /*0000*/ 	.byte	0x04, 0x37
        /*0002*/ 	.short	(.L_9 - .L_8)
.L_8:
        /*0004*/ 	.word	0x00000082


	//----- nvinfo : EIATTR_KPARAM_INFO
	.align		4
.L_9:
        /*0008*/ 	.byte	0x04, 0x17
        /*000a*/ 	.short	(.L_11 - .L_10)
.L_10:
        /*000c*/ 	.word	0x00000000
        /*0010*/ 	.short	0x0004
        /*0012*/ 	.short	0x0020
        /*0014*/ 	.byte	0x00, 0xf0, 0x21, 0x00


	//----- nvinfo : EIATTR_KPARAM_INFO
	.align		4
.L_11:
        /*0018*/ 	.byte	0x04, 0x17
        /*001a*/ 	.short	(.L_13 - .L_12)
.L_12:
        /*001c*/ 	.word	0x00000000
        /*0020*/ 	.short	0x0003
        /*0022*/ 	.short	0x0018
        /*0024*/ 	.byte	0x00, 0xf0, 0x11, 0x00


	//----- nvinfo : EIATTR_KPARAM_INFO
	.align		4
.L_13:
        /*0028*/ 	.byte	0x04, 0x17
        /*002a*/ 	.short	(.L_15 - .L_14)
.L_14:
        /*002c*/ 	.word	0x00000000
        /*0030*/ 	.short	0x0002
        /*0032*/ 	.short	0x0010
        /*0034*/ 	.byte	0x00, 0xf5, 0x21, 0x00


	//----- nvinfo : EIATTR_KPARAM_INFO
	.align		4
.L_15:
        /*0038*/ 	.byte	0x04, 0x17
        /*003a*/ 	.short	(.L_17 - .L_16)
.L_16:
        /*003c*/ 	.word	0x00000000
        /*0040*/ 	.short	0x0001
        /*0042*/ 	.short	0x0008
        /*0044*/ 	.byte	0x00, 0xf5, 0x21, 0x00


	//----- nvinfo : EIATTR_KPARAM_INFO
	.align		4
.L_17:
        /*0048*/ 	.byte	0x04, 0x17
        /*004a*/ 	.short	(.L_19 - .L_18)
.L_18:
        /*004c*/ 	.word	0x00000000
        /*0050*/ 	.short	0x0000
        /*0052*/ 	.short	0x0000
        /*0054*/ 	.byte	0x00, 0xf5, 0x21, 0x00


	//----- nvinfo : EIATTR_SPARSE_MMA_MASK
	.align		4
.L_19:
        /*0058*/ 	.byte	0x03, 0x50
        /*005a*/ 	.short	0x0000


	//----- nvinfo : EIATTR_MAXREG_COUNT
	.align		4
        /*005c*/ 	.byte	0x03, 0x1b
        /*005e*/ 	.short	0x00ff


	//----- nvinfo : EIATTR_NUM_BARRIERS
	.align		4
        /*0060*/ 	.byte	0x02, 0x4c
        /*0062*/ 	.byte	0x01
	.zero		1


	//----- nvinfo : EIATTR_MERCURY_ISA_VERSION
	.align		4
        /*0064*/ 	.byte	0x03, 0x5f
        /*0066*/ 	.short	0x0101


	//----- nvinfo : EIATTR_VRC_CTA_INIT_COUNT
	.align		4
        /*0068*/ 	.byte	0x02, 0x4a
	.zero		1
	.zero		1


	//----- nvinfo : EIATTR_EXIT_INSTR_OFFSETS
	.align		4
        /*006c*/ 	.byte	0x04, 0x1c
        /*006e*/ 	.short	(.L_21 - .L_20)


	//   ....[0]....
.L_20:
        /*0070*/ 	.word	0x000011d0


	//   ....[1]....
        /*0074*/ 	.word	0x00001220


	//----- nvinfo : EIATTR_CRS_STACK_SIZE
	.align		4
.L_21:
        /*0078*/ 	.byte	0x04, 0x1e
        /*007a*/ 	.short	(.L_23 - .L_22)
.L_22:
        /*007c*/ 	.word	0x00000000


	//----- nvinfo : EIATTR_CBANK_PARAM_SIZE
	.align		4
.L_23:
        /*0080*/ 	.byte	0x03, 0x19
        /*0082*/ 	.short	0x0028


	//----- nvinfo : EIATTR_PARAM_CBANK
	.align		4
        /*0084*/ 	.byte	0x04, 0x0a
        /*0086*/ 	.short	(.L_25 - .L_24)
	.align		4
.L_24:
        /*0088*/ 	.word	index@(.nv.constant0._Z28tiled_matrix_multiply_kernelPfS_S_im)
        /*008c*/ 	.short	0x0380
        /*008e*/ 	.short	0x0028


	//----- nvinfo : EIATTR_SW_WAR
	.align		4
.L_25:
        /*0090*/ 	.byte	0x04, 0x36
        /*0092*/ 	.short	(.L_27 - .L_26)
.L_26:
        /*0094*/ 	.word	0x00000008
.L_27:


//--------------------- .nv.callgraph             --------------------------
	.section	.nv.callgraph,"",@"SHT_CUDA_CALLGRAPH"
	.align	4
	.sectionentsize	8
	.align		4
        /*0000*/ 	.word	0x00000000
	.align		4
        /*0004*/ 	.word	0xffffffff
	.align		4
        /*0008*/ 	.word	0x00000000
	.align		4
        /*000c*/ 	.word	0xfffffffe
	.align		4
        /*0010*/ 	.word	0x00000000
	.align		4
        /*0014*/ 	.word	0xfffffffd
	.align		4
        /*0018*/ 	.word	0x00000000
	.align		4
        /*001c*/ 	.word	0xfffffffc


//--------------------- .text._Z28tiled_matrix_multiply_kernelPfS_S_im --------------------------
	.section	.text._Z28tiled_matrix_multiply_kernelPfS_S_im,"ax",@progbits
	.align	128
        .global         _Z28tiled_matrix_multiply_kernelPfS_S_im
        .type           _Z28tiled_matrix_multiply_kernelPfS_S_im,@function
        .size           _Z28tiled_matrix_multiply_kernelPfS_S_im,(.L_x_11 - _Z28tiled_matrix_multiply_kernelPfS_S_im)
        .other          _Z28tiled_matrix_multiply_kernelPfS_S_im,@"STO_CUDA_ENTRY STV_DEFAULT"
_Z28tiled_matrix_multiply_kernelPfS_S_im:
.text._Z28tiled_matrix_multiply_kernelPfS_S_im:
[----:B------:R-:W-:Y:S01]  /*0000*/  LDC R1, c[0x0][0x37c] ;  /* 0x0000df00ff017b82 */ /* 0x000fe20000000800 */
[----:B------:R-:W0:Y:S07]  /*0010*/  LDCU UR6, c[0x0][0x398] ;  /* 0x00007300ff0677ac */ /* 0x000e2e0008000800 */
[----:B------:R-:W1:Y:S01]  /*0020*/  LDC.64 R6, c[0x0][0x3a0] ;  /* 0x0000e800ff067b82 */ /* 0x000e620000000a00 */
[----:B------:R-:W2:Y:S01]  /*0030*/  S2R R3, SR_TID.Y ;  /* 0x0000000000037919 */ /* 0x000ea20000002200 */
[----:B------:R-:W3:Y:S06]  /*0040*/  S2R R5, SR_TID.X ;  /* 0x0000000000057919 */ /* 0x000eec0000002100 */
[----:B------:R-:W2:Y:S08]  /*0050*/  S2UR UR4, SR_CTAID.Y ;  /* 0x00000000000479c3 */ /* 0x000eb00000002600 */
[----:B------:R-:W3:Y:S01]  /*0060*/  S2UR UR5, SR_CTAID.X ;  /* 0x00000000000579c3 */ /* 0x000ee20000002500 */
[----:B0-----:R-:W-:-:S06]  /*0070*/  USHF.R.S32.HI UR10, URZ, 0x1f, UR6 ;  /* 0x0000001fff0a7899 */ /* 0x001fcc0008011406 */
[----:B-1----:R-:W-:-:S04]  /*0080*/  LOP3.LUT R7, R7, UR10, RZ, 0xfc, !PT ;  /* 0x0000000a07077c12 */ /* 0x002fc8000f8efcff */
[----:B------:R-:W-:Y:S01]  /*0090*/  ISETP.NE.U32.AND P0, PT, R7, RZ, PT ;  /* 0x000000ff0700720c */ /* 0x000fe20003f05070 */
[C---:B--2---:R-:W-:Y:S02]  /*00a0*/  IMAD R0, R6.reuse, UR4, R3 ;  /* 0x0000000406007c24 */ /* 0x044fe4000f8e0203 */
[----:B---3--:R-:W-:-:S10]  /*00b0*/  IMAD R8, R6, UR5, R5 ;  /* 0x0000000506087c24 */ /* 0x008fd4000f8e0205 */
[----:B------:R-:W-:Y:S05]  /*00c0*/  @P0 BRA `(.L_x_0) ;  /* 0x0000000000500947 */ /* 0x000fea0003800000 */
[----:B------:R-:W0:Y:S01]  /*00d0*/  I2F.U32.RP R2, R6 ;  /* 0x0000000600027306 */ /* 0x000e220000209000 */
[----:B------:R-:W-:-:S07]  /*00e0*/  ISETP.NE.U32.AND P2, PT, R6, RZ, PT ;  /* 0x000000ff0600720c */ /* 0x000fce0003f45070 */
[----:B0-----:R-:W0:Y:S02]  /*00f0*/  MUFU.RCP R2, R2 ;  /* 0x0000000200027308 */ /* 0x001e240000001000 */
[----:B0-----:R-:W-:-:S06]  /*0100*/  VIADD R10, R2, 0xffffffe ;  /* 0x0ffffffe020a7836 */ /* 0x001fcc0000000000 */
[----:B------:R0:W1:Y:S02]  /*0110*/  F2I.FTZ.U32.TRUNC.NTZ R11, R10 ;  /* 0x0000000a000b7305 */ /* 0x000064000021f000 */
[----:B0-----:R-:W-:Y:S02]  /*0120*/  HFMA2 R10, -RZ, RZ, 0, 0 ;  /* 0x00000000ff0a7431 */ /* 0x001fe400000001ff */
[----:B-1----:R-:W-:-:S04]  /*0130*/  IMAD.MOV R7, RZ, RZ, -R11 ;  /* 0x000000ffff077224 */ /* 0x002fc800078e0a0b */
[----:B------:R-:W-:-:S04]  /*0140*/  IMAD R7, R7, R6, RZ ;  /* 0x0000000607077224 */ /* 0x000fc800078e02ff */
[----:B------:R-:W-:-:S06]  /*0150*/  IMAD.HI.U32 R11, R11, R7, R10 ;  /* 0x000000070b0b7227 */ /* 0x000fcc00078e000a */
[----:B------:R-:W-:-:S04]  /*0160*/  IMAD.HI.U32 R10, R11, UR6, RZ ;  /* 0x000000060b0a7c27 */ /* 0x000fc8000f8e00ff */
[----:B------:R-:W-:Y:S02]  /*0170*/  IMAD.MOV R7, RZ, RZ, -R10 ;  /* 0x000000ffff077224 */ /* 0x000fe400078e0a0a */
[----:B------:R-:W-:Y:S02]  /*0180*/  IMAD.MOV.U32 R11, RZ, RZ, RZ ;  /* 0x000000ffff0b7224 */ /* 0x000fe400078e00ff */
[----:B------:R-:W-:-:S05]  /*0190*/  IMAD R7, R6, R7, UR6 ;  /* 0x0000000606077e24 */ /* 0x000fca000f8e0207 */
[----:B------:R-:W-:-:S13]  /*01a0*/  ISETP.GE.U32.AND P0, PT, R7, R6, PT ;  /* 0x000000060700720c */ /* 0x000fda0003f06070 */
[----:B------:R-:W-:Y:S01]  /*01b0*/  @P0 IMAD.IADD R7, R7, 0x1, -R6 ;  /* 0x0000000107070824 */ /* 0x000fe200078e0a06 */
[----:B------:R-:W-:-:S04]  /*01c0*/  @P0 IADD3 R10, PT, PT, R10, 0x1, RZ ;  /* 0x000000010a0a0810 */ /* 0x000fc80007ffe0ff */
[----:B------:R-:W-:-:S13]  /*01d0*/  ISETP.GE.U32.AND P1, PT, R7, R6, PT ;  /* 0x000000060700720c */ /* 0x000fda0003f26070 */
[----:B------:R-:W-:Y:S01]  /*01e0*/  @P1 VIADD R10, R10, 0x1 ;  /* 0x000000010a0a1836 */ /* 0x000fe20000000000 */
[----:B------:R-:W-:Y:S01]  /*01f0*/  @!P2 LOP3.LUT R10, RZ, R6, RZ, 0x33, !PT ;  /* 0x00000006ff0aa212 */ /* 0x000fe200078e33ff */
[----:B------:R-:W-:Y:S06]  /*0200*/  BRA `(.L_x_1) ;  /* 0x0000000000087947 */ /* 0x000fec0003800000 */
.L_x_0:
[----:B------:R-:W-:-:S07]  /*0210*/  MOV R2, 0x230 ;  /* 0x0000023000027802 */ /* 0x000fce0000000f00 */
[----:B------:R-:W-:Y:S05]  /*0220*/  CALL.REL.NOINC `($__internal_0_$__cuda_sm20_div_u64) ;  /* 0x0000001000007944 */ /* 0x000fea0003c00000 */
.L_x_1:
[----:B------:R-:W0:Y:S01]  /*0230*/  LDC.64 R6, c[0x0][0x3a0] ;  /* 0x0000e800ff067b82 */ /* 0x000e220000000a00 */
[----:B------:R-:W0:Y:S01]  /*0240*/  LDCU UR11, c[0x0][0x398] ;  /* 0x00007300ff0b77ac */ /* 0x000e220008000800 */
[----:B------:R-:W-:Y:S01]  /*0250*/  MOV R2, UR10 ;  /* 0x0000000a00027c02 */ /* 0x000fe20008000f00 */
[----:B------:R-:W1:Y:S01]  /*0260*/  LDCU.64 UR8, c[0x0][0x358] ;  /* 0x00006b00ff0877ac */ /* 0x000e620008000a00 */
[----:B0-----:R-:W-:-:S04]  /*0270*/  ISETP.LE.U32.AND P0, PT, R6, UR11, PT ;  /* 0x0000000b06007c0c */ /* 0x001fc8000bf03070 */
[----:B------:R-:W-:Y:S01]  /*0280*/  ISETP.GE.U32.AND.EX P0, PT, R2, R7, PT, P0 ;  /* 0x000000070200720c */ /* 0x000fe20003f06100 */
[----:B------:R-:W-:-:S12]  /*0290*/  IMAD.MOV.U32 R2, RZ, RZ, RZ ;  /* 0x000000ffff027224 */ /* 0x000fd800078e00ff */
[----:B-1----:R-:W-:Y:S05]  /*02a0*/  @!P0 BRA `(.L_x_2) ;  /* 0x0000000c00c08947 */ /* 0x002fea0003800000 */
[----:B------:R-:W0:Y:S01]  /*02b0*/  S2UR UR5, SR_CgaCtaId ;  /* 0x00000000000579c3 */ /* 0x000e220000008800 */
[CC--:B------:R-:W-:Y:S01]  /*02c0*/  IMAD R2, R6.reuse, R6.reuse, RZ ;  /* 0x0000000606027224 */ /* 0x0c0fe200078e02ff */
[----:B------:R-:W-:Y:S01]  /*02d0*/  ISETP.GT.U32.AND P0, PT, R6, 0x1, PT ;  /* 0x000000010600780c */ /* 0x000fe20003f04070 */
[----:B------:R-:W-:Y:S01]  /*02e0*/  IMAD R16, R0, UR11, RZ ;  /* 0x0000000b00107c24 */ /* 0x000fe2000f8e02ff */
[----:B------:R-:W-:Y:S01]  /*02f0*/  UMOV UR4, 0x400 ;  /* 0x0000040000047882 */ /* 0x000fe20000000000 */
[C---:B------:R-:W-:Y:S01]  /*0300*/  IMAD.IADD R13, R2.reuse, 0x1, R5 ;  /* 0x00000001020d7824 */ /* 0x040fe200078e0205 */
[----:B------:R-:W-:Y:S01]  /*0310*/  ISETP.GT.U32.AND.EX P0, PT, R7, RZ, PT, P0 ;  /* 0x000000ff0700720c */ /* 0x000fe20003f04100 */
[----:B------:R-:W-:Y:S01]  /*0320*/  IMAD R4, R3, R6, RZ ;  /* 0x0000000603047224 */ /* 0x000fe200078e02ff */
[----:B------:R-:W-:Y:S01]  /*0330*/  SHF.L.U32 R14, R2, 0x2, RZ ;  /* 0x00000002020e7819 */ /* 0x000fe200000006ff */
[C---:B------:R-:W-:Y:S01]  /*0340*/  IMAD R23, R6.reuse, 0x3, R13 ;  /* 0x0000000306177824 */ /* 0x040fe200078e020d */
[----:B------:R-:W-:Y:S01]  /*0350*/  SEL R24, R6, 0x1, P0 ;  /* 0x0000000106187807 */ /* 0x000fe20000000000 */
[----:B------:R-:W-:Y:S01]  /*0360*/  IMAD.MOV.U32 R2, RZ, RZ, RZ ;  /* 0x000000ffff027224 */ /* 0x000fe200078e00ff */
[----:B------:R-:W-:Y:S01]  /*0370*/  SEL R6, R7, RZ, P0 ;  /* 0x000000ff07067207 */ /* 0x000fe20000000000 */
[----:B------:R-:W-:Y:S01]  /*0380*/  IMAD R22, R5, 0x4, R14 ;  /* 0x0000000405167824 */ /* 0x000fe200078e020e */
[----:B------:R-:W-:Y:S01]  /*0390*/  IADD3 R12, P0, PT, R16, R5, RZ ;  /* 0x00000005100c7210 */ /* 0x000fe20007f1e0ff */
[----:B------:R-:W-:Y:S01]  /*03a0*/  UMOV UR6, URZ ;  /* 0x000000ff00067c82 */ /* 0x000fe20008000000 */
[----:B------:R-:W-:-:S02]  /*03b0*/  LOP3.LUT R25, R24, 0x3, RZ, 0xc0, !PT ;  /* 0x0000000318197812 */ /* 0x000fc400078ec0ff */
[----:B------:R-:W-:Y:S02]  /*03c0*/  LEA.HI.X.SX32 R13, R16, RZ, 0x1, P0 ;  /* 0x000000ff100d7211 */ /* 0x000fe400000f0eff */
[----:B------:R-:W-:Y:S01]  /*03d0*/  LOP3.LUT R24, R24, 0xfffffffc, RZ, 0xc0, !PT ;  /* 0xfffffffc18187812 */ /* 0x000fe200078ec0ff */
[----:B0-----:R-:W-:-:S03]  /*03e0*/  ULEA UR4, UR5, UR4, 0x18 ;  /* 0x0000000405047291 */ /* 0x001fc6000f8ec0ff */
[----:B------:R-:W-:-:S03]  /*03f0*/  UMOV UR5, URZ ;  /* 0x000000ff00057c82 */ /* 0x000fc60008000000 */
[----:B------:R-:W-:Y:S01]  /*0400*/  IADD3 R7, PT, PT, R14, UR4, RZ ;  /* 0x000000040e077c10 */ /* 0x000fe2000fffe0ff */
[----:B------:R-:W-:Y:S01]  /*0410*/  VIADD R22, R22, UR4 ;  /* 0x0000000416167c36 */ /* 0x000fe20008000000 */
[----:B------:R-:W-:-:S07]  /*0420*/  LEA R23, R23, UR4, 0x2 ;  /* 0x0000000417177c11 */ /* 0x000fce000f8e10ff */
.L_x_9:
[----:B0-----:R-:W0:Y:S01]  /*0430*/  LDC.64 R14, c[0x0][0x3a0] ;  /* 0x0000e800ff0e7b82 */ /* 0x001e220000000a00 */
[----:B------:R-:W1:Y:S01]  /*0440*/  LDCU.128 UR12, c[0x0][0x380] ;  /* 0x00007000ff0c77ac */ /* 0x000e620008000c00 */
[----:B------:R-:W-:Y:S01]  /*0450*/  HFMA2 R17, -RZ, RZ, 0, 0 ;  /* 0x00000000ff117431 */ /* 0x000fe200000001ff */
[----:B------:R-:W2:Y:S01]  /*0460*/  LDCU UR11, c[0x0][0x398] ;  /* 0x00007300ff0b77ac */ /* 0x000ea20008000800 */
[C---:B0-----:R-:W-:Y:S02]  /*0470*/  IMAD R16, R14.reuse, UR6, RZ ;  /* 0x000000060e107c24 */ /* 0x041fe4000f8e02ff */
[----:B------:R-:W-:-:S04]  /*0480*/  IMAD.WIDE.U32 R20, R14, UR5, R12 ;  /* 0x000000050e147c25 */ /* 0x000fc8000f8e000c */
[----:B------:R-:W-:Y:S01]  /*0490*/  IMAD R27, R15, UR5, R16 ;  /* 0x000000050f1b7c24 */ /* 0x000fe2000f8e0210 */
[----:B-1----:R-:W-:Y:S01]  /*04a0*/  LEA R18, P0, R20, UR12, 0x2 ;  /* 0x0000000c14127c11 */ /* 0x002fe2000f8010ff */
[----:B------:R-:W-:Y:S02]  /*04b0*/  IMAD.MOV.U32 R16, RZ, RZ, R3 ;  /* 0x000000ffff107224 */ /* 0x000fe400078e0003 */
[----:B------:R-:W-:Y:S02]  /*04c0*/  IMAD.IADD R9, R21, 0x1, R27 ;  /* 0x0000000115097824 */ /* 0x000fe400078e021b */
[----:B------:R-:W-:-:S03]  /*04d0*/  IMAD.WIDE.U32 R16, R14, UR5, R16 ;  /* 0x000000050e107c25 */ /* 0x000fc6000f8e0010 */
[----:B------:R-:W-:Y:S01]  /*04e0*/  LEA.HI.X R19, R20, UR13, R9, 0x2, P0 ;  /* 0x0000000d14137c11 */ /* 0x000fe200080f1409 */
[----:B------:R-:W-:Y:S01]  /*04f0*/  IMAD.IADD R17, R27, 0x1, R17 ;  /* 0x000000011b117824 */ /* 0x000fe200078e0211 */
[----:B------:R-:W-:-:S03]  /*0500*/  SHF.R.S32.HI R9, RZ, 0x1f, R8 ;  /* 0x0000001fff097819 */ /* 0x000fc60000011408 */
[----:B--2---:R-:W-:Y:S01]  /*0510*/  IMAD R17, R17, UR11, RZ ;  /* 0x0000000b11117c24 */ /* 0x004fe2000f8e02ff */
[----:B------:R-:W2:Y:S01]  /*0520*/  LDG.E R18, desc[UR8][R18.64] ;  /* 0x0000000812127981 */ /* 0x000ea2000c1e1900 */
[----:B------:R-:W-:-:S04]  /*0530*/  IMAD.WIDE.U32 R20, R16, UR11, R8 ;  /* 0x0000000b10147c25 */ /* 0x000fc8000f8e0008 */
[----:B------:R-:W-:Y:S01]  /*0540*/  IMAD R17, R16, UR10, R17 ;  /* 0x0000000a10117c24 */ /* 0x000fe2000f8e0211 */
[----:B------:R-:W-:-:S04]  /*0550*/  LEA R16, P0, R20, UR14, 0x2 ;  /* 0x0000000e14107c11 */ /* 0x000fc8000f8010ff */
[----:B------:R-:W-:-:S04]  /*0560*/  IADD3 R17, PT, PT, R21, R17, RZ ;  /* 0x0000001115117210 */ /* 0x000fc80007ffe0ff */
[----:B------:R-:W-:-:S05]  /*0570*/  LEA.HI.X R17, R20, UR15, R17, 0x2, P0 ;  /* 0x0000000f14117c11 */ /* 0x000fca00080f1411 */
[----:B------:R-:W3:Y:S01]  /*0580*/  LDG.E R16, desc[UR8][R16.64] ;  /* 0x0000000810107981 */ /* 0x000ee2000c1e1900 */
[----:B------:R-:W0:Y:S01]  /*0590*/  S2UR UR7, SR_CgaCtaId ;  /* 0x00000000000779c3 */ /* 0x000e220000008800 */
[----:B------:R-:W-:Y:S01]  /*05a0*/  ISETP.GE.U32.AND P0, PT, R14, 0x4, PT ;  /* 0x000000040e00780c */ /* 0x000fe20003f06070 */
[----:B------:R-:W-:Y:S01]  /*05b0*/  UMOV UR4, 0x400 ;  /* 0x0000040000047882 */ /* 0x000fe20000000000 */
[----:B------:R-:W-:Y:S02]  /*05c0*/  IMAD.IADD R20, R4, 0x1, R5 ;  /* 0x0000000104147824 */ /* 0x000fe400078e0205 */
[----:B------:R-:W-:-:S03]  /*05d0*/  ISETP.GE.U32.AND.EX P0, PT, R15, RZ, PT, P0 ;  /* 0x000000ff0f00720c */ /* 0x000fc60003f06100 */
[----:B------:R-:W-:Y:S01]  /*05e0*/  LEA R27, R20, R7, 0x2 ;  /* 0x00000007141b7211 */ /* 0x000fe200078e10ff */
[----:B0-----:R-:W-:-:S06]  /*05f0*/  ULEA UR7, UR7, UR4, 0x18 ;  /* 0x0000000407077291 */ /* 0x001fcc000f8ec0ff */
[----:B------:R-:W-:Y:S01]  /*0600*/  LEA R21, R20, UR7, 0x2 ;  /* 0x0000000714157c11 */ /* 0x000fe2000f8e10ff */
[----:B------:R-:W-:-:S04]  /*0610*/  UMOV UR4, URZ ;  /* 0x000000ff00047c82 */ /* 0x000fc80008000000 */
[----:B--2---:R0:W-:Y:S04]  /*0620*/  STS [R21], R18 ;  /* 0x0000001215007388 */ /* 0x0041e80000000800 */
[----:B---3--:R0:W-:Y:S01]  /*0630*/  STS [R27], R16 ;  /* 0x000000101b007388 */ /* 0x0081e20000000800 */
[----:B------:R-:W-:Y:S06]  /*0640*/  BAR.SYNC.DEFER_BLOCKING 0x0 ;  /* 0x0000000000007b1d */ /* 0x000fec0000010000 */
[----:B------:R-:W-:Y:S05]  /*0650*/  @!P0 BRA `(.L_x_3) ;  /* 0x0000000800608947 */ /* 0x000fea0003800000 */
[----:B------:R-:W-:Y:S01]  /*0660*/  ISETP.GT.U32.AND P0, PT, R24, RZ, PT ;  /* 0x000000ff1800720c */ /* 0x000fe20003f04070 */
[----:B------:R-:W-:Y:S01]  /*0670*/  UMOV UR4, URZ ;  /* 0x000000ff00047c82 */ /* 0x000fe20008000000 */
[----:B------:R-:W-:Y:S01]  /*0680*/  LEA R15, R4, UR7, 0x2 ;  /* 0x00000007040f7c11 */ /* 0x000fe2000f8e10ff */
[----:B------:R-:W-:Y:S01]  /*0690*/  IMAD.MOV.U32 R19, RZ, RZ, R23 ;  /* 0x000000ffff137224 */ /* 0x000fe200078e0017 */
[----:B------:R-:W-:Y:S01]  /*06a0*/  ISETP.GT.AND.EX P0, PT, R6, RZ, PT, P0 ;  /* 0x000000ff0600720c */ /* 0x000fe20003f04300 */
[----:B------:R-:W-:Y:S01]  /*06b0*/  IMAD.MOV.U32 R17, RZ, RZ, R24 ;  /* 0x000000ffff117224 */ /* 0x000fe200078e0018 */
[----:B0-----:R-:W-:Y:S01]  /*06c0*/  MOV R21, R22 ;  /* 0x0000001600157202 */ /* 0x001fe20000000f00 */
[----:B------:R-:W-:Y:S01]  /*06d0*/  VIADD R15, R15, 0x8 ;  /* 0x000000080f0f7836 */ /* 0x000fe20000000000 */
[----:B------:R-:W-:-:S09]  /*06e0*/  MOV R16, R6 ;  /* 0x0000000600107202 */ /* 0x000fd20000000f00 */
[----:B------:R-:W-:Y:S05]  /*06f0*/  @!P0 BRA `(.L_x_4) ;  /* 0x0000000400dc8947 */ /* 0x000fea0003800000 */
[----:B------:R-:W-:Y:S02]  /*0700*/  ISETP.GT.U32.AND P1, PT, R17, 0xc, PT ;  /* 0x0000000c1100780c */ /* 0x000fe40003f24070 */
[----:B------:R-:W-:Y:S02]  /*0710*/  PLOP3.LUT P0, PT, PT, PT, PT, 0x80, 0x8 ;  /* 0x000000000008781c */ /* 0x000fe40003f0f070 */
[----:B------:R-:W-:-:S13]  /*0720*/  ISETP.GT.AND.EX P1, PT, R16, RZ, PT, P1 ;  /* 0x000000ff1000720c */ /* 0x000fda0003f24310 */
[----:B------:R-:W-:Y:S05]  /*0730*/  @!P1 BRA `(.L_x_5) ;  /* 0x0000000400209947 */ /* 0x000fea0003800000 */
[----:B------:R-:W-:-:S13]  /*0740*/  PLOP3.LUT P0, PT, PT, PT, PT, 0x8, 0x80 ;  /* 0x000000000080781c */ /* 0x000fda0003f0e170 */
.L_x_6:
[C---:B------:R-:W-:Y:S01]  /*0750*/  LEA R26, R14.reuse, R21, 0x2 ;  /* 0x000000150e1a7211 */ /* 0x040fe200078e10ff */
[----:B------:R-:W-:Y:S01]  /*0760*/  LDS R29, [R15+-0x8] ;  /* 0xfffff8000f1d7984 */ /* 0x000fe20000000800 */
[----:B------:R-:W-:Y:S01]  /*0770*/  IMAD R28, R14, 0x8, R21 ;  /* 0x000000080e1c7824 */ /* 0x000fe200078e0215 */
[----:B------:R-:W-:Y:S01]  /*0780*/  IADD3 R17, P1, PT, R17, -0x10, RZ ;  /* 0xfffffff011117810 */ /* 0x000fe20007f3e0ff */
[----:B------:R-:W-:Y:S01]  /*0790*/  UIADD3 UR4, UPT, UPT, UR4, 0x10, URZ ;  /* 0x0000001004047890 */ /* 0x000fe2000fffe0ff */
[----:B------:R0:W1:Y:S02]  /*07a0*/  LDS R20, [R21] ;  /* 0x0000000015147984 */ /* 0x0000640000000800 */
[----:B------:R-:W-:Y:S02]  /*07b0*/  IADD3.X R16, PT, PT, R16, -0x1, RZ, P1, !PT ;  /* 0xffffffff10107810 */ /* 0x000fe40000ffe4ff */
[----:B------:R2:W-:Y:S01]  /*07c0*/  LDS R18, [R26] ;  /* 0x000000001a127984 */ /* 0x0005e20000000800 */
[----:B------:R-:W-:-:S03]  /*07d0*/  ISETP.GT.U32.AND P1, PT, R17, 0xc, PT ;  /* 0x0000000c1100780c */ /* 0x000fc60003f24070 */
[----:B------:R-:W3:Y:S01]  /*07e0*/  LDS R27, [R15+-0x4] ;  /* 0xfffffc000f1b7984 */ /* 0x000ee20000000800 */
[----:B0-----:R-:W-:Y:S02]  /*07f0*/  LEA R21, R14, R21, 0x4 ;  /* 0x000000150e157211 */ /* 0x001fe400078e20ff */
[----:B------:R-:W-:-:S03]  /*0800*/  ISETP.GT.AND.EX P1, PT, R16, RZ, PT, P1 ;  /* 0x000000ff1000720c */ /* 0x000fc60003f24310 */
[----:B--2---:R-:W-:Y:S02]  /*0810*/  IMAD R26, R14, 0x4, R21 ;  /* 0x000000040e1a7824 */ /* 0x004fe400078e0215 */
[----:B-1----:R-:W-:Y:S02]  /*0820*/  FFMA R20, R29, R20, R2 ;  /* 0x000000141d147223 */ /* 0x002fe40000000002 */
[----:B------:R0:W-:Y:S04]  /*0830*/  LDS R2, [R28] ;  /* 0x000000001c027984 */ /* 0x0001e80000000800 */
[----:B------:R-:W1:Y:S01]  /*0840*/  LDS R29, [R15] ;  /* 0x000000000f1d7984 */ /* 0x000e620000000800 */
[----:B---3--:R-:W-:-:S03]  /*0850*/  FFMA R20, R27, R18, R20 ;  /* 0x000000121b147223 */ /* 0x008fc60000000014 */
[----:B------:R-:W-:Y:S01]  /*0860*/  LDS R18, [R15+0x4] ;  /* 0x000004000f127984 */ /* 0x000fe20000000800 */
[----:B0-----:R-:W-:-:S03]  /*0870*/  LEA R28, R14, R21, 0x3 ;  /* 0x000000150e1c7211 */ /* 0x001fc600078e18ff */
[----:B------:R0:W2:Y:S02]  /*0880*/  LDS R27, [R19] ;  /* 0x00000000131b7984 */ /* 0x0000a40000000800 */
[----:B0-----:R-:W-:Y:S02]  /*0890*/  IMAD R19, R14, 0x10, R19 ;  /* 0x000000100e137824 */ /* 0x001fe400078e0213 */
[----:B-1----:R-:W-:Y:S02]  /*08a0*/  FFMA R20, R29, R2, R20 ;  /* 0x000000021d147223 */ /* 0x002fe40000000014 */
[----:B------:R-:W-:Y:S04]  /*08b0*/  LDS R29, [R15+0x8] ;  /* 0x000008000f1d7984 */ /* 0x000fe80000000800 */
[----:B------:R0:W1:Y:S01]  /*08c0*/  LDS R2, [R21] ;  /* 0x0000000015027984 */ /* 0x0000620000000800 */
[----:B--2---:R-:W-:-:S03]  /*08d0*/  FFMA R20, R18, R27, R20 ;  /* 0x0000001b12147223 */ /* 0x004fc60000000014 */
[----:B------:R2:W-:Y:S04]  /*08e0*/  LDS R18, [R26] ;  /* 0x000000001a127984 */ /* 0x0005e80000000800 */
[----:B------:R-:W3:Y:S01]  /*08f0*/  LDS R27, [R15+0xc] ;  /* 0x00000c000f1b7984 */ /* 0x000ee20000000800 */
[----:B0-----:R-:W-:-:S05]  /*0900*/  LEA R21, R14, R21, 0x4 ;  /* 0x000000150e157211 */ /* 0x001fca00078e20ff */
[----:B--2---:R-:W-:Y:S02]  /*0910*/  IMAD R26, R14, 0x4, R21 ;  /* 0x000000040e1a7824 */ /* 0x004fe400078e0215 */
[----:B-1----:R-:W-:Y:S02]  /*0920*/  FFMA R20, R29, R2, R20 ;  /* 0x000000021d147223 */ /* 0x002fe40000000014 */
[----:B------:R0:W-:Y:S04]  /*0930*/  LDS R2, [R28] ;  /* 0x000000001c027984 */ /* 0x0001e80000000800 */
[----:B------:R-:W1:Y:S01]  /*0940*/  LDS R29, [R15+0x10] ;  /* 0x000010000f1d7984 */ /* 0x000e620000000800 */
        /* <DEDUP_REMOVED lines=9> */
[----:B------:R-:W-:Y:S04]  /*09e0*/  LDS R18, [R26] ;  /* 0x000000001a127984 */ /* 0x000fe80000000800 */
[----:B------:R-:W2:Y:S01]  /*09f0*/  LDS R27, [R15+0x1c] ;  /* 0x00001c000f1b7984 */ /* 0x000ea20000000800 */
[----:B0-----:R-:W-:Y:S01]  /*0a00*/  LEA R21, R14, R21, 0x4 ;  /* 0x000000150e157211 */ /* 0x001fe200078e20ff */
[----:B-1----:R-:W-:Y:S02]  /*0a10*/  FFMA R20, R29, R2, R20 ;  /* 0x000000021d147223 */ /* 0x002fe40000000014 */
[----:B------:R-:W-:Y:S04]  /*0a20*/  LDS R2, [R28] ;  /* 0x000000001c027984 */ /* 0x000fe80000000800 */
[----:B------:R-:W0:Y:S01]  /*0a30*/  LDS R29, [R15+0x20] ;  /* 0x000020000f1d7984 */ /* 0x000e220000000800 */
[----:B--2---:R-:W-:-:S03]  /*0a40*/  FFMA R20, R27, R18, R20 ;  /* 0x000000121b147223 */ /* 0x004fc60000000014 */
[----:B------:R-:W-:Y:S04]  /*0a50*/  LDS R18, [R15+0x24] ;  /* 0x000024000f127984 */ /* 0x000fe80000000800 */
[----:B------:R-:W1:Y:S01]  /*0a60*/  LDS R27, [R19] ;  /* 0x00000000131b7984 */ /* 0x000e620000000800 */
[----:B0-----:R-:W-:-:S03]  /*0a70*/  FFMA R20, R29, R2, R20 ;  /* 0x000000021d147223 */ /* 0x001fc60000000014 */
[----:B------:R-:W-:Y:S04]  /*0a80*/  LDS R29, [R15+0x28] ;  /* 0x000028000f1d7984 */ /* 0x000fe80000000800 */
[----:B------:R-:W0:Y:S01]  /*0a90*/  LDS R2, [R21] ;  /* 0x0000000015027984 */ /* 0x000e220000000800 */
[----:B-1----:R-:W-:Y:S01]  /*0aa0*/  FFMA R20, R18, R27, R20 ;  /* 0x0000001b12147223 */ /* 0x002fe20000000014 */
[C---:B------:R-:W-:Y:S02]  /*0ab0*/  IMAD R18, R14.reuse, 0x4, R21 ;  /* 0x000000040e127824 */ /* 0x040fe400078e0215 */
[----:B------:R-:W-:Y:S04]  /*0ac0*/  LDS R27, [R15+0x2c] ;  /* 0x00002c000f1b7984 */ /* 0x000fe80000000800 */
[----:B------:R-:W1:Y:S01]  /*0ad0*/  LDS R18, [R18] ;  /* 0x0000000012127984 */ /* 0x000e620000000800 */
[----:B0-----:R-:W-:Y:S01]  /*0ae0*/  FFMA R20, R29, R2, R20 ;  /* 0x000000021d147223 */ /* 0x001fe20000000014 */
[----:B------:R-:W-:-:S02]  /*0af0*/  LEA R29, R14, R21, 0x3 ;  /* 0x000000150e1d7211 */ /* 0x000fc400078e18ff */
[----:B------:R-:W-:Y:S01]  /*0b00*/  LDS R2, [R15+0x30] ;  /* 0x000030000f027984 */ /* 0x000fe20000000800 */
[----:B------:R-:W-:-:S03]  /*0b10*/  IMAD R21, R14, 0x10, R21 ;  /* 0x000000100e157824 */ /* 0x000fc600078e0215 */
[----:B------:R-:W0:Y:S01]  /*0b20*/  LDS R29, [R29] ;  /* 0x000000001d1d7984 */ /* 0x000e220000000800 */
[----:B-1----:R-:W-:Y:S01]  /*0b30*/  FFMA R20, R27, R18, R20 ;  /* 0x000000121b147223 */ /* 0x002fe20000000014 */
[----:B------:R-:W-:Y:S02]  /*0b40*/  IMAD R27, R14, 0x10, R19 ;  /* 0x000000100e1b7824 */ /* 0x000fe400078e0213 */
[----:B------:R1:W-:Y:S04]  /*0b50*/  LDS R19, [R15+0x34] ;  /* 0x000034000f137984 */ /* 0x0003e80000000800 */
[----:B------:R-:W2:Y:S01]  /*0b60*/  LDS R26, [R27] ;  /* 0x000000001b1a7984 */ /* 0x000ea20000000800 */
[----:B-1----:R-:W-:Y:S01]  /*0b70*/  IADD3 R15, PT, PT, R15, 0x40, RZ ;  /* 0x000000400f0f7810 */ /* 0x002fe20007ffe0ff */
[----:B0-----:R-:W-:-:S04]  /*0b80*/  FFMA R2, R2, R29, R20 ;  /* 0x0000001d02027223 */ /* 0x001fc80000000014 */
[----:B--2---:R-:W-:Y:S01]  /*0b90*/  FFMA R2, R19, R26, R2 ;  /* 0x0000001a13027223 */ /* 0x004fe20000000002 */
[----:B------:R-:W-:Y:S01]  /*0ba0*/  LEA R19, R14, R27, 0x4 ;  /* 0x0000001b0e137211 */ /* 0x000fe200078e20ff */
[----:B------:R-:W-:Y:S06]  /*0bb0*/  @P1 BRA `(.L_x_6) ;  /* 0xfffffff800e41947 */ /* 0x000fec000383ffff */
.L_x_5:
[----:B------:R-:W-:-:S04]  /*0bc0*/  ISETP.GT.U32.AND P1, PT, R17, 0x4, PT ;  /* 0x000000041100780c */ /* 0x000fc80003f24070 */
[----:B------:R-:W-:-:S13]  /*0bd0*/  ISETP.GT.AND.EX P1, PT, R16, RZ, PT, P1 ;  /* 0x000000ff1000720c */ /* 0x000fda0003f24310 */
[----:B------:R-:W-:Y:S05]  /*0be0*/  @!P1 BRA `(.L_x_7) ;  /* 0x0000000000949947 */ /* 0x000fea0003800000 */
[----:B------:R-:W-:Y:S01]  /*0bf0*/  LDS R27, [R15+-0x8] ;  /* 0xfffff8000f1b7984 */ /* 0x000fe20000000800 */
[----:B------:R-:W-:Y:S01]  /*0c00*/  IMAD R20, R14, 0x4, R21 ;  /* 0x000000040e147824 */ /* 0x000fe200078e0215 */
[----:B------:R-:W-:Y:S01]  /*0c10*/  IADD3 R17, P1, PT, R17, -0x8, RZ ;  /* 0xfffffff811117810 */ /* 0x000fe20007f3e0ff */
[----:B------:R-:W-:Y:S01]  /*0c20*/  UIADD3 UR4, UPT, UPT, UR4, 0x8, URZ ;  /* 0x0000000804047890 */ /* 0x000fe2000fffe0ff */
[----:B------:R-:W0:Y:S01]  /*0c30*/  LDS R18, [R21] ;  /* 0x0000000015127984 */ /* 0x000e220000000800 */
[----:B------:R-:W-:Y:S02]  /*0c40*/  PLOP3.LUT P0, PT, PT, PT, PT, 0x8, 0x80 ;  /* 0x000000000080781c */ /* 0x000fe40003f0e170 */
[----:B------:R-:W-:Y:S01]  /*0c50*/  IADD3.X R16, PT, PT, R16, -0x1, RZ, P1, !PT ;  /* 0xffffffff10107810 */ /* 0x000fe20000ffe4ff */
[----:B------:R-:W-:Y:S04]  /*0c60*/  LDS R20, [R20] ;  /* 0x0000000014147984 */ /* 0x000fe80000000800 */
[----:B------:R-:W1:Y:S04]  /*0c70*/  LDS R29, [R15+-0x4] ;  /* 0xfffffc000f1d7984 */ /* 0x000e680000000800 */
[----:B------:R-:W-:Y:S01]  /*0c80*/  LDS R26, [R19] ;  /* 0x00000000131a7984 */ /* 0x000fe20000000800 */
[----:B0-----:R-:W-:Y:S01]  /*0c90*/  FFMA R18, R27, R18, R2 ;  /* 0x000000121b127223 */ /* 0x001fe20000000002 */
[----:B------:R-:W-:-:S02]  /*0ca0*/  LEA R2, R14, R21, 0x3 ;  /* 0x000000150e027211 */ /* 0x000fc400078e18ff */
[----:B------:R-:W-:Y:S01]  /*0cb0*/  LDS R27, [R15] ;  /* 0x000000000f1b7984 */ /* 0x000fe20000000800 */
[----:B------:R-:W-:-:S03]  /*0cc0*/  IMAD R21, R14, 0x10, R21 ;  /* 0x000000100e157824 */ /* 0x000fc600078e0215 */
[----:B------:R-:W0:Y:S01]  /*0cd0*/  LDS R2, [R2] ;  /* 0x0000000002027984 */ /* 0x000e220000000800 */
[----:B-1----:R-:W-:-:S03]  /*0ce0*/  FFMA R18, R29, R20, R18 ;  /* 0x000000141d127223 */ /* 0x002fc60000000012 */
[----:B------:R-:W1:Y:S04]  /*0cf0*/  LDS R29, [R15+0x4] ;  /* 0x000004000f1d7984 */ /* 0x000e680000000800 */
[----:B------:R-:W-:Y:S01]  /*0d00*/  LDS R20, [R21] ;  /* 0x0000000015147984 */ /* 0x000fe20000000800 */
[----:B0-----:R-:W-:-:S03]  /*0d10*/  FFMA R18, R27, R2, R18 ;  /* 0x000000021b127223 */ /* 0x001fc60000000012 */
[----:B------:R-:W0:Y:S01]  /*0d20*/  LDS R27, [R15+0x8] ;  /* 0x000008000f1b7984 */ /* 0x000e220000000800 */
[----:B-1----:R-:W-:Y:S01]  /*0d30*/  FFMA R18, R29, R26, R18 ;  /* 0x0000001a1d127223 */ /* 0x002fe20000000012 */
[C---:B------:R-:W-:Y:S02]  /*0d40*/  LEA R26, R14.reuse, R21, 0x2 ;  /* 0x000000150e1a7211 */ /* 0x040fe400078e10ff */
[----:B------:R-:W-:Y:S04]  /*0d50*/  LDS R29, [R15+0xc] ;  /* 0x00000c000f1d7984 */ /* 0x000fe80000000800 */
[----:B------:R-:W1:Y:S01]  /*0d60*/  LDS R26, [R26] ;  /* 0x000000001a1a7984 */ /* 0x000e620000000800 */
[----:B0-----:R-:W-:Y:S01]  /*0d70*/  FFMA R18, R27, R20, R18 ;  /* 0x000000141b127223 */ /* 0x001fe20000000012 */
[C-C-:B------:R-:W-:Y:S01]  /*0d80*/  IMAD R20, R14.reuse, 0x8, R21.reuse ;  /* 0x000000080e147824 */ /* 0x140fe200078e0215 */
[C---:B------:R-:W-:Y:S01]  /*0d90*/  LEA R27, R14.reuse, R19, 0x4 ;  /* 0x000000130e1b7211 */ /* 0x040fe200078e20ff */
[----:B------:R-:W-:Y:S01]  /*0da0*/  IMAD R21, R14, 0x10, R21 ;  /* 0x000000100e157824 */ /* 0x000fe200078e0215 */
[----:B------:R-:W-:Y:S04]  /*0db0*/  LDS R19, [R15+0x10] ;  /* 0x000010000f137984 */ /* 0x000fe80000000800 */
[----:B------:R-:W0:Y:S01]  /*0dc0*/  LDS R20, [R20] ;  /* 0x0000000014147984 */ /* 0x000e220000000800 */
[----:B-1----:R-:W-:-:S03]  /*0dd0*/  FFMA R18, R29, R26, R18 ;  /* 0x0000001a1d127223 */ /* 0x002fc60000000012 */
[----:B------:R1:W-:Y:S04]  /*0de0*/  LDS R29, [R15+0x14] ;  /* 0x000014000f1d7984 */ /* 0x0003e80000000800 */
[----:B------:R-:W2:Y:S01]  /*0df0*/  LDS R2, [R27] ;  /* 0x000000001b027984 */ /* 0x000ea20000000800 */
[----:B-1----:R-:W-:Y:S02]  /*0e00*/  VIADD R15, R15, 0x20 ;  /* 0x000000200f0f7836 */ /* 0x002fe40000000000 */
[----:B0-----:R-:W-:Y:S01]  /*0e10*/  FFMA R18, R19, R20, R18 ;  /* 0x0000001413127223 */ /* 0x001fe20000000012 */
[----:B------:R-:W-:-:S03]  /*0e20*/  LEA R19, R14, R27, 0x4 ;  /* 0x0000001b0e137211 */ /* 0x000fc600078e20ff */
[----:B--2---:R-:W-:-:S07]  /*0e30*/  FFMA R2, R29, R2, R18 ;  /* 0x000000021d027223 */ /* 0x004fce0000000012 */
.L_x_7:
[----:B------:R-:W-:-:S04]  /*0e40*/  ISETP.NE.U32.AND P1, PT, R17, RZ, PT ;  /* 0x000000ff1100720c */ /* 0x000fc80003f25070 */
[----:B------:R-:W-:-:S13]  /*0e50*/  ISETP.NE.OR.EX P0, PT, R16, RZ, P0, P1 ;  /* 0x000000ff1000720c */ /* 0x000fda0000705710 */
[----:B------:R-:W-:Y:S05]  /*0e60*/  @!P0 BRA `(.L_x_3) ;  /* 0x00000000005c8947 */ /* 0x000fea0003800000 */
.L_x_4:
[----:B------:R-:W-:Y:S01]  /*0e70*/  LDS R29, [R15+-0x8] ;  /* 0xfffff8000f1d7984 */ /* 0x000fe20000000800 */
[----:B------:R-:W-:Y:S01]  /*0e80*/  LEA R26, R14, R21, 0x2 ;  /* 0x000000150e1a7211 */ /* 0x000fe200078e10ff */
[----:B------:R-:W-:Y:S01]  /*0e90*/  UIADD3 UR4, UPT, UPT, UR4, 0x4, URZ ;  /* 0x0000000404047890 */ /* 0x000fe2000fffe0ff */
[----:B------:R-:W-:Y:S01]  /*0ea0*/  IADD3 R17, P0, PT, R17, -0x4, RZ ;  /* 0xfffffffc11117810 */ /* 0x000fe20007f1e0ff */
[----:B------:R-:W0:Y:S03]  /*0eb0*/  LDS R20, [R21] ;  /* 0x0000000015147984 */ /* 0x000e260000000800 */
[----:B------:R-:W-:Y:S01]  /*0ec0*/  IADD3.X R16, PT, PT, R16, -0x1, RZ, P0, !PT ;  /* 0xffffffff10107810 */ /* 0x000fe200007fe4ff */
[----:B------:R-:W-:Y:S01]  /*0ed0*/  LDS R18, [R26] ;  /* 0x000000001a127984 */ /* 0x000fe20000000800 */
[----:B------:R-:W-:-:S03]  /*0ee0*/  ISETP.NE.U32.AND P0, PT, R17, RZ, PT ;  /* 0x000000ff1100720c */ /* 0x000fc60003f05070 */
[----:B------:R-:W1:Y:S01]  /*0ef0*/  LDS R27, [R15+-0x4] ;  /* 0xfffffc000f1b7984 */ /* 0x000e620000000800 */
[----:B------:R-:W-:Y:S01]  /*0f00*/  ISETP.NE.AND.EX P0, PT, R16, RZ, PT, P0 ;  /* 0x000000ff1000720c */ /* 0x000fe20003f05300 */
[----:B0-----:R-:W-:Y:S01]  /*0f10*/  FFMA R20, R29, R20, R2 ;  /* 0x000000141d147223 */ /* 0x001fe20000000002 */
[C---:B------:R-:W-:Y:S01]  /*0f20*/  IMAD R29, R14.reuse, 0x8, R21 ;  /* 0x000000080e1d7824 */ /* 0x040fe200078e0215 */
[----:B------:R-:W-:Y:S01]  /*0f30*/  LDS R2, [R15] ;  /* 0x000000000f027984 */ /* 0x000fe20000000800 */
[----:B------:R-:W-:-:S04]  /*0f40*/  LEA R21, R14, R21, 0x4 ;  /* 0x000000150e157211 */ /* 0x000fc800078e20ff */
[----:B------:R-:W0:Y:S01]  /*0f50*/  LDS R29, [R29] ;  /* 0x000000001d1d7984 */ /* 0x000e220000000800 */
[----:B-1----:R-:W-:-:S03]  /*0f60*/  FFMA R27, R27, R18, R20 ;  /* 0x000000121b1b7223 */ /* 0x002fc60000000014 */
[----:B------:R1:W-:Y:S04]  /*0f70*/  LDS R18, [R15+0x4] ;  /* 0x000004000f127984 */ /* 0x0003e80000000800 */
[----:B------:R2:W3:Y:S01]  /*0f80*/  LDS R20, [R19] ;  /* 0x0000000013147984 */ /* 0x0004e20000000800 */
[----:B-1----:R-:W-:Y:S01]  /*0f90*/  VIADD R15, R15, 0x10 ;  /* 0x000000100f0f7836 */ /* 0x002fe20000000000 */
[----:B--2---:R-:W-:Y:S01]  /*0fa0*/  LEA R19, R14, R19, 0x4 ;  /* 0x000000130e137211 */ /* 0x004fe200078e20ff */
[----:B0-----:R-:W-:-:S04]  /*0fb0*/  FFMA R2, R2, R29, R27 ;  /* 0x0000001d02027223 */ /* 0x001fc8000000001b */
[----:B---3--:R-:W-:Y:S01]  /*0fc0*/  FFMA R2, R18, R20, R2 ;  /* 0x0000001412027223 */ /* 0x008fe20000000002 */
[----:B------:R-:W-:Y:S06]  /*0fd0*/  @P0 BRA `(.L_x_4) ;  /* 0xfffffffc00a40947 */ /* 0x000fec000383ffff */
.L_x_3:
[----:B------:R-:W-:-:S04]  /*0fe0*/  ISETP.NE.U32.AND P0, PT, R25, RZ, PT ;  /* 0x000000ff1900720c */ /* 0x000fc80003f05070 */
[----:B------:R-:W-:-:S13]  /*0ff0*/  ISETP.NE.AND.EX P0, PT, RZ, RZ, PT, P0 ;  /* 0x000000ffff00720c */ /* 0x000fda0003f05300 */
[----:B------:R-:W-:Y:S05]  /*1000*/  @!P0 BRA `(.L_x_8) ;  /* 0x0000000000508947 */ /* 0x000fea0003800000 */
[----:B------:R-:W-:Y:S01]  /*1010*/  VIADD R15, R4, UR4 ;  /* 0x00000004040f7c36 */ /* 0x000fe20008000000 */
[----:B------:R-:W-:Y:S01]  /*1020*/  ISETP.NE.U32.AND P0, PT, R25, 0x1, PT ;  /* 0x000000011900780c */ /* 0x000fe20003f05070 */
[----:B0-----:R-:W-:-:S03]  /*1030*/  IMAD R16, R14, UR4, R5 ;  /* 0x000000040e107c24 */ /* 0x001fc6000f8e0205 */
[----:B------:R-:W-:Y:S02]  /*1040*/  LEA R18, R15, UR7, 0x2 ;  /* 0x000000070f127c11 */ /* 0x000fe4000f8e10ff */
[----:B------:R-:W-:Y:S02]  /*1050*/  LEA R17, R16, R7, 0x2 ;  /* 0x0000000710117211 */ /* 0x000fe400078e10ff */
[----:B------:R-:W-:Y:S01]  /*1060*/  ISETP.NE.AND.EX P0, PT, RZ, RZ, PT, P0 ;  /* 0x000000ffff00720c */ /* 0x000fe20003f05300 */
[----:B------:R-:W-:Y:S04]  /*1070*/  LDS R15, [R18] ;  /* 0x00000000120f7984 */ /* 0x000fe80000000800 */
[----:B------:R-:W0:Y:S02]  /*1080*/  LDS R16, [R17] ;  /* 0x0000000011107984 */ /* 0x000e240000000800 */
[----:B0-----:R-:W-:-:S06]  /*1090*/  FFMA R2, R15, R16, R2 ;  /* 0x000000100f027223 */ /* 0x001fcc0000000002 */
[----:B------:R-:W-:Y:S05]  /*10a0*/  @!P0 BRA `(.L_x_8) ;  /* 0x0000000000288947 */ /* 0x000fea0003800000 */
[----:B------:R-:W-:Y:S01]  /*10b0*/  ISETP.NE.U32.AND P0, PT, R25, 0x2, PT ;  /* 0x000000021900780c */ /* 0x000fe20003f05070 */
[----:B------:R-:W-:Y:S01]  /*10c0*/  IMAD R19, R14, 0x4, R17 ;  /* 0x000000040e137824 */ /* 0x000fe200078e0211 */
[----:B------:R-:W-:Y:S02]  /*10d0*/  LDS R15, [R18+0x4] ;  /* 0x00000400120f7984 */ /* 0x000fe40000000800 */
[----:B------:R-:W-:-:S13]  /*10e0*/  ISETP.NE.AND.EX P0, PT, RZ, RZ, PT, P0 ;  /* 0x000000ffff00720c */ /* 0x000fda0003f05300 */
[----:B------:R-:W-:Y:S01]  /*10f0*/  @P0 LEA R16, R14, R19, 0x2 ;  /* 0x000000130e100211 */ /* 0x000fe200078e10ff */
[----:B------:R-:W-:Y:S04]  /*1100*/  @P0 LDS R17, [R18+0x8] ;  /* 0x0000080012110984 */ /* 0x000fe80000000800 */
[----:B------:R-:W0:Y:S04]  /*1110*/  LDS R14, [R19] ;  /* 0x00000000130e7984 */ /* 0x000e280000000800 */
[----:B------:R-:W1:Y:S01]  /*1120*/  @P0 LDS R16, [R16] ;  /* 0x0000000010100984 */ /* 0x000e620000000800 */
[----:B0-----:R-:W-:-:S04]  /*1130*/  FFMA R2, R15, R14, R2 ;  /* 0x0000000e0f027223 */ /* 0x001fc80000000002 */
[----:B-1----:R-:W-:-:S07]  /*1140*/  @P0 FFMA R2, R17, R16, R2 ;  /* 0x0000001011020223 */ /* 0x002fce0000000002 */
.L_x_8:
[----:B------:R-:W-:Y:S01]  /*1150*/  UIADD3 UR5, UP0, UPT, UR5, 0x1, URZ ;  /* 0x0000000105057890 */ /* 0x000fe2000ff1e0ff */
[----:B------:R-:W-:Y:S03]  /*1160*/  BAR.SYNC.DEFER_BLOCKING 0x0 ;  /* 0x0000000000007b1d */ /* 0x000fe60000010000 */
[----:B------:R-:W-:Y:S02]  /*1170*/  UIADD3.X UR6, UPT, UPT, URZ, UR6, URZ, UP0, !UPT ;  /* 0x00000006ff067290 */ /* 0x000fe400087fe4ff */
[----:B------:R-:W-:-:S04]  /*1180*/  ISETP.GT.U32.AND P0, PT, R10, UR5, PT ;  /* 0x000000050a007c0c */ /* 0x000fc8000bf04070 */
[----:B------:R-:W-:-:S13]  /*1190*/  ISETP.GT.U32.AND.EX P0, PT, R11, UR6, PT, P0 ;  /* 0x000000060b007c0c */ /* 0x000fda000bf04100 */
[----:B------:R-:W-:Y:S05]  /*11a0*/  @P0 BRA `(.L_x_9) ;  /* 0xfffffff000a00947 */ /* 0x000fea000383ffff */
.L_x_2:
[----:B------:R-:W-:-:S04]  /*11b0*/  VIMNMX R3, PT, PT, R0, R8, !PT ;  /* 0x0000000800037248 */ /* 0x000fc80007fe0100 */
[----:B------:R-:W-:-:S13]  /*11c0*/  ISETP.GE.AND P0, PT, R3, UR11, PT ;  /* 0x0000000b03007c0c */ /* 0x000fda000bf06270 */
[----:B------:R-:W-:Y:S05]  /*11d0*/  @P0 EXIT ;  /* 0x000000000000094d */ /* 0x000fea0003800000 */
[----:B------:R-:W1:Y:S01]  /*11e0*/  LDC.64 R4, c[0x0][0x390] ;  /* 0x0000e400ff047b82 */ /* 0x000e620000000a00 */
[----:B------:R-:W-:-:S04]  /*11f0*/  IMAD R9, R0, UR11, R8 ;  /* 0x0000000b00097c24 */ /* 0x000fc8000f8e0208 */
[----:B-1----:R-:W-:-:S05]  /*1200*/  IMAD.WIDE R4, R9, 0x4, R4 ;  /* 0x0000000409047825 */ /* 0x002fca00078e0204 */
[----:B------:R-:W-:Y:S01]  /*1210*/  STG.E desc[UR8][R4.64], R2 ;  /* 0x0000000204007986 */ /* 0x000fe2000c101908 */
[----:B------:R-:W-:Y:S05]  /*1220*/  EXIT ;  /* 0x000000000000794d */ /* 0x000fea0003800000 */
        .weak           $__internal_0_$__cuda_sm20_div_u64
        .type           $__internal_0_$__cuda_sm20_div_u64,@function
        .size           $__internal_0_$__cuda_sm20_div_u64,(.L_x_11 - $__internal_0_$__cuda_sm20_div_u64)
$__internal_0_$__cuda_sm20_div_u64:
[----:B------:R-:W0:Y:S01]  /*1230*/  LDCU.64 UR4, c[0x0][0x3a0] ;  /* 0x00007400ff0477ac */ /* 0x000e220008000a00 */
[----:B------:R-:W1:Y:S01]  /*1240*/  LDC.64 R6, c[0x0][0x3a0] ;  /* 0x0000e800ff067b82 */ /* 0x000e620000000a00 */
[----:B0-----:R-:W0:Y:S08]  /*1250*/  I2F.U64.RP R4, UR4 ;  /* 0x0000000400047d12 */ /* 0x001e300008309000 */
[----:B0-----:R-:W0:Y:S02]  /*1260*/  MUFU.RCP R4, R4 ;  /* 0x0000000400047308 */ /* 0x001e240000001000 */
[----:B0-----:R-:W-:-:S06]  /*1270*/  VIADD R10, R4, 0x1ffffffe ;  /* 0x1ffffffe040a7836 */ /* 0x001fcc0000000000 */
[----:B------:R-:W1:Y:S02]  /*1280*/  F2I.U64.TRUNC R10, R10 ;  /* 0x0000000a000a7311 */ /* 0x000e64000020d800 */
[----:B-1----:R-:W-:-:S04]  /*1290*/  IMAD.WIDE.U32 R12, R10, R6, RZ ;  /* 0x000000060a0c7225 */ /* 0x002fc800078e00ff */
[----:B------:R-:W-:Y:S01]  /*12a0*/  IMAD R13, R10, R7, R13 ;  /* 0x000000070a0d7224 */ /* 0x000fe200078e020d */
[----:B------:R-:W-:-:S03]  /*12b0*/  IADD3 R15, P0, PT, RZ, -R12, RZ ;  /* 0x8000000cff0f7210 */ /* 0x000fc60007f1e0ff */
[----:B------:R-:W-:Y:S02]  /*12c0*/  IMAD R13, R11, R6, R13 ;  /* 0x000000060b0d7224 */ /* 0x000fe400078e020d */
[----:B------:R-:W-:-:S03]  /*12d0*/  IMAD.HI.U32 R12, R10, R15, RZ ;  /* 0x0000000f0a0c7227 */ /* 0x000fc600078e00ff */
[----:B------:R-:W-:Y:S01]  /*12e0*/  IADD3.X R17, PT, PT, RZ, ~R13, RZ, P0, !PT ;  /* 0x8000000dff117210 */ /* 0x000fe200007fe4ff */
[----:B------:R-:W-:-:S04]  /*12f0*/  IMAD.MOV.U32 R13, RZ, RZ, R10 ;  /* 0x000000ffff0d7224 */ /* 0x000fc800078e000a */
[----:B------:R-:W-:-:S04]  /*1300*/  IMAD.WIDE.U32 R12, P0, R10, R17, R12 ;  /* 0x000000110a0c7225 */ /* 0x000fc8000780000c */
[C---:B------:R-:W-:Y:S02]  /*1310*/  IMAD R19, R11.reuse, R17, RZ ;  /* 0x000000110b137224 */ /* 0x040fe400078e02ff */
[----:B------:R-:W-:-:S04]  /*1320*/  IMAD.HI.U32 R12, P1, R11, R15, R12 ;  /* 0x0000000f0b0c7227 */ /* 0x000fc8000782000c */
[----:B------:R-:W-:Y:S01]  /*1330*/  IMAD.HI.U32 R17, R11, R17, RZ ;  /* 0x000000110b117227 */ /* 0x000fe200078e00ff */
[----:B------:R-:W-:-:S04]  /*1340*/  IADD3 R13, P2, PT, R19, R12, RZ ;  /* 0x0000000c130d7210 */ /* 0x000fc80007f5e0ff */
[----:B------:R-:W-:Y:S01]  /*1350*/  IADD3.X R4, PT, PT, R17, R11, RZ, P0, !PT ;  /* 0x0000000b11047210 */ /* 0x000fe200007fe4ff */
[----:B------:R-:W-:-:S03]  /*1360*/  IMAD.WIDE.U32 R10, R13, R6, RZ ;  /* 0x000000060d0a7225 */ /* 0x000fc600078e00ff */
[----:B------:R-:W-:Y:S01]  /*1370*/  IADD3.X R15, PT, PT, RZ, RZ, R4, P2, P1 ;  /* 0x000000ffff0f7210 */ /* 0x000fe200017e2404 */
[----:B------:R-:W-:Y:S01]  /*1380*/  IMAD R4, R13, R7, R11 ;  /* 0x000000070d047224 */ /* 0x000fe200078e020b */
[----:B------:R-:W-:-:S03]  /*1390*/  IADD3 R11, P0, PT, RZ, -R10, RZ ;  /* 0x8000000aff0b7210 */ /* 0x000fc60007f1e0ff */
[----:B------:R-:W-:Y:S02]  /*13a0*/  IMAD R10, R15, R6, R4 ;  /* 0x000000060f0a7224 */ /* 0x000fe400078e0204 */
[----:B------:R-:W0:Y:S01]  /*13b0*/  LDC R4, c[0x0][0x398] ;  /* 0x0000e600ff047b82 */ /* 0x000e220000000800 */
[----:B------:R-:W-:-:S04]  /*13c0*/  IMAD.HI.U32 R12, R13, R11, RZ ;  /* 0x0000000b0d0c7227 */ /* 0x000fc800078e00ff */
[----:B------:R-:W-:-:S04]  /*13d0*/  IMAD.X R10, RZ, RZ, ~R10, P0 ;  /* 0x000000ffff0a7224 */ /* 0x000fc800000e0e0a */
[----:B------:R-:W-:-:S04]  /*13e0*/  IMAD.WIDE.U32 R12, P0, R13, R10, R12 ;  /* 0x0000000a0d0c7225 */ /* 0x000fc8000780000c */
[C---:B------:R-:W-:Y:S02]  /*13f0*/  IMAD R14, R15.reuse, R10, RZ ;  /* 0x0000000a0f0e7224 */ /* 0x040fe400078e02ff */
[----:B------:R-:W-:-:S04]  /*1400*/  IMAD.HI.U32 R13, P1, R15, R11, R12 ;  /* 0x0000000b0f0d7227 */ /* 0x000fc8000782000c */
[----:B------:R-:W-:Y:S01]  /*1410*/  IMAD.HI.U32 R10, R15, R10, RZ ;  /* 0x0000000a0f0a7227 */ /* 0x000fe200078e00ff */
[----:B------:R-:W-:-:S03]  /*1420*/  IADD3 R13, P2, PT, R14, R13, RZ ;  /* 0x0000000d0e0d7210 */ /* 0x000fc60007f5e0ff */
[----:B------:R-:W-:Y:S01]  /*1430*/  IMAD.MOV.U32 R11, RZ, RZ, RZ ;  /* 0x000000ffff0b7224 */ /* 0x000fe200078e00ff */
[----:B------:R-:W-:Y:S01]  /*1440*/  IADD3.X R15, PT, PT, R10, R15, RZ, P0, !PT ;  /* 0x0000000f0a0f7210 */ /* 0x000fe200007fe4ff */
[----:B0-----:R-:W-:-:S03]  /*1450*/  IMAD.HI.U32 R10, R13, R4, RZ ;  /* 0x000000040d0a7227 */ /* 0x001fc600078e00ff */
[----:B------:R-:W-:Y:S01]  /*1460*/  IADD3.X R15, PT, PT, RZ, RZ, R15, P2, P1 ;  /* 0x000000ffff0f7210 */ /* 0x000fe200017e240f */
[----:B------:R-:W-:-:S04]  /*1470*/  IMAD.WIDE.U32 R10, R13, UR10, R10 ;  /* 0x0000000a0d0a7c25 */ /* 0x000fc8000f8e000a */
[C---:B------:R-:W-:Y:S02]  /*1480*/  IMAD R13, R15.reuse, UR10, RZ ;  /* 0x0000000a0f0d7c24 */ /* 0x040fe4000f8e02ff */
[----:B------:R-:W-:-:S04]  /*1490*/  IMAD.HI.U32 R10, P0, R15, R4, R10 ;  /* 0x000000040f0a7227 */ /* 0x000fc8000780000a */
[----:B------:R-:W-:Y:S01]  /*14a0*/  IMAD.HI.U32 R12, R15, UR10, RZ ;  /* 0x0000000a0f0c7c27 */ /* 0x000fe2000f8e00ff */
[----:B------:R-:W-:-:S04]  /*14b0*/  IADD3 R13, P1, PT, R13, R10, RZ ;  /* 0x0000000a0d0d7210 */ /* 0x000fc80007f3e0ff */
[----:B------:R-:W-:Y:S01]  /*14c0*/  IADD3.X R12, PT, PT, R12, RZ, RZ, P0, !PT ;  /* 0x000000ff0c0c7210 */ /* 0x000fe200007fe4ff */
[----:B------:R-:W-:-:S04]  /*14d0*/  IMAD.WIDE.U32 R10, R13, R6, RZ ;  /* 0x000000060d0a7225 */ /* 0x000fc800078e00ff */
[----:B------:R-:W-:Y:S01]  /*14e0*/  IMAD.X R15, RZ, RZ, R12, P1 ;  /* 0x000000ffff0f7224 */ /* 0x000fe200008e060c */
[----:B------:R-:W-:Y:S01]  /*14f0*/  IADD3 R17, P1, PT, -R10, R4, RZ ;  /* 0x000000040a117210 */ /* 0x000fe20007f3e1ff */
[----:B------:R-:W-:-:S03]  /*1500*/  IMAD R11, R13, R7, R11 ;  /* 0x000000070d0b7224 */ /* 0x000fc600078e020b */
[-C--:B------:R-:W-:Y:S01]  /*1510*/  ISETP.GE.U32.AND P0, PT, R17, R6.reuse, PT ;  /* 0x000000061100720c */ /* 0x080fe20003f06070 */
[----:B------:R-:W-:-:S05]  /*1520*/  IMAD R11, R15, R6, R11 ;  /* 0x000000060f0b7224 */ /* 0x000fca00078e020b */
[----:B------:R-:W-:Y:S02]  /*1530*/  IADD3.X R14, PT, PT, ~R11, UR10, RZ, P1, !PT ;  /* 0x0000000a0b0e7c10 */ /* 0x000fe40008ffe5ff */
[----:B------:R-:W-:Y:S02]  /*1540*/  IADD3 R4, P1, PT, R13, 0x1, RZ ;  /* 0x000000010d047810 */ /* 0x000fe40007f3e0ff */
[----:B------:R-:W-:Y:S02]  /*1550*/  IADD3 R11, P2, PT, R17, -R6, RZ ;  /* 0x80000006110b7210 */ /* 0x000fe40007f5e0ff */
[CC--:B------:R-:W-:Y:S01]  /*1560*/  ISETP.GE.U32.AND.EX P0, PT, R14.reuse, R7.reuse, PT, P0 ;  /* 0x000000070e00720c */ /* 0x0c0fe20003f06100 */
[----:B------:R-:W-:Y:S01]  /*1570*/  IMAD.X R10, RZ, RZ, R15, P1 ;  /* 0x000000ffff0a7224 */ /* 0x000fe200008e060f */
[----:B------:R-:W-:Y:S02]  /*1580*/  IADD3.X R12, PT, PT, R14, ~R7, RZ, P2, !PT ;  /* 0x800000070e0c7210 */ /* 0x000fe400017fe4ff */
[----:B------:R-:W-:-:S02]  /*1590*/  SEL R11, R11, R17, P0 ;  /* 0x000000110b0b7207 */ /* 0x000fc40000000000 */
[----:B------:R-:W-:Y:S02]  /*15a0*/  SEL R13, R4, R13, P0 ;  /* 0x0000000d040d7207 */ /* 0x000fe40000000000 */
[----:B------:R-:W-:Y:S02]  /*15b0*/  SEL R12, R12, R14, P0 ;  /* 0x0000000e0c0c7207 */ /* 0x000fe40000000000 */
[----:B------:R-:W-:Y:S02]  /*15c0*/  SEL R4, R10, R15, P0 ;  /* 0x0000000f0a047207 */ /* 0x000fe40000000000 */
[----:B------:R-:W-:Y:S02]  /*15d0*/  ISETP.GE.U32.AND P0, PT, R11, R6, PT ;  /* 0x000000060b00720c */ /* 0x000fe40003f06070 */
[----:B------:R-:W-:Y:S01]  /*15e0*/  ISETP.NE.U32.AND P1, PT, R6, RZ, PT ;  /* 0x000000ff0600720c */ /* 0x000fe20003f25070 */
[----:B------:R-:W-:Y:S01]  /*15f0*/  IMAD.MOV.U32 R6, RZ, RZ, R2 ;  /* 0x000000ffff067224 */ /* 0x000fe200078e0002 */
[----:B------:R-:W-:-:S02]  /*1600*/  IADD3 R10, P2, PT, R13, 0x1, RZ ;  /* 0x000000010d0a7810 */ /* 0x000fc40007f5e0ff */
[----:B------:R-:W-:Y:S02]  /*1610*/  ISETP.GE.U32.AND.EX P0, PT, R12, R7, PT, P0 ;  /* 0x000000070c00720c */ /* 0x000fe40003f06100 */
[----:B------:R-:W-:Y:S01]  /*1620*/  ISETP.NE.AND.EX P1, PT, R7, RZ, PT, P1 ;  /* 0x000000ff0700720c */ /* 0x000fe20003f25310 */
[----:B------:R-:W-:Y:S01]  /*1630*/  HFMA2 R7, -RZ, RZ, 0, 0 ;  /* 0x00000000ff077431 */ /* 0x000fe200000001ff */
[-C--:B------:R-:W-:Y:S02]  /*1640*/  IADD3.X R11, PT, PT, RZ, R4.reuse, RZ, P2, !PT ;  /* 0x00000004ff0b7210 */ /* 0x080fe400017fe4ff */
[----:B------:R-:W-:Y:S02]  /*1650*/  SEL R10, R10, R13, P0 ;  /* 0x0000000d0a0a7207 */ /* 0x000fe40000000000 */
[----:B------:R-:W-:Y:S02]  /*1660*/  SEL R11, R11, R4, P0 ;  /* 0x000000040b0b7207 */ /* 0x000fe40000000000 */
[----:B------:R-:W-:-:S02]  /*1670*/  SEL R10, R10, 0xffffffff, P1 ;  /* 0xffffffff0a0a7807 */ /* 0x000fc40000800000 */
[----:B------:R-:W-:Y:S01]  /*1680*/  SEL R11, R11, 0xffffffff, P1 ;  /* 0xffffffff0b0b7807 */ /* 0x000fe20000800000 */
[----:B------:R-:W-:Y:S06]  /*1690*/  RET.REL.NODEC R6 `(_Z28tiled_matrix_multiply_kernelPfS_S_im) ;  /* 0xffffffe806587950 */ /* 0x000fec0003c3ffff */
.L_x_10:
[----:B------:R-:W-:-:S00]  /*16a0*/  BRA `(.L_x_10) ;  /* 0xfffffffc00fc7947 */ /* 0x000fc0000383ffff */
[----:B------:R-:W-:-:S00]  /*16b0*/  NOP ;  /* 0x0000000000007918 */ /* 0x000fc00000000000 */
        /* <DEDUP_REMOVED lines=12> */
.L_x_11:


//--------------------- .nv.shared._Z28tiled_matrix_multiply_kernelPfS_S_im --------------------------
	.section	.nv.shared._Z28tiled_matrix_multiply_kernelPfS_S_im,"aw",@nobits
	.sectionflags	@""
	.align	16
	.zero		1024


//--------------------- .nv.shared.reserved.0     --------------------------
	.section	.nv.shared.reserved.0,"aw",@nobits
	.weak		__nv_reservedSMEM_offset_0_alias
	.size		__nv_reservedSMEM_offset_0_alias, 0, 64
	.other		__nv_reservedSMEM_offset_0_alias,@"STO_CUDA_RESERVED_SHARED STV_DEFAULT"
__nv_reservedSMEM_offset_0_alias:
	.zero		0
	.zero		64


//--------------------- .nv.constant0._Z28tiled_matrix_multiply_kernelPfS_S_im --------------------------
	.section	.nv.constant0._Z28tiled_matrix_multiply_kernelPfS_S_im,"a",@progbits
	.sectionflags	@""
	.align	4
.nv.constant0._Z28tiled_matrix_multiply_kernelPfS_S_im:
	.zero		936


//--------------------- SYMBOLS --------------------------

	.type		.nv.reservedSmem.offset0,@object
	.size		.nv.reservedSmem.offset0,0x4
	.type		.nv.reservedSmem.cap,@object
	.size		.nv.reservedSmem.cap,0x4
